	.headerflags	@"EF_CUDA_TEXMODE_UNIFIED EF_CUDA_64BIT_ADDRESS EF_CUDA_SM80 EF_CUDA_VIRTUAL_SM(EF_CUDA_SM80)"
	.elftype	@"ET_EXEC"


//--------------------- .nv.info                  --------------------------
	.section	.nv.info,"",@"SHT_CUDA_INFO"
	.align	4


	//----- nvinfo : EIATTR_REGCOUNT
	.align		4
        /*0000*/ 	.byte	0x04, 0x2f
        /*0002*/ 	.short	(.L_1 - .L_0)
	.align		4
.L_0:
        /*0004*/ 	.word	index@(candidate2)
        /*0008*/ 	.word	0x00000048


	//----- nvinfo : EIATTR_MAX_STACK_SIZE
	.align		4
.L_1:
        /*000c*/ 	.byte	0x04, 0x23
        /*000e*/ 	.short	(.L_3 - .L_2)
	.align		4
.L_2:
        /*0010*/ 	.word	index@(candidate2)
        /*0014*/ 	.word	0x00000000


	//----- nvinfo : EIATTR_MIN_STACK_SIZE
	.align		4
.L_3:
        /*0018*/ 	.byte	0x04, 0x12
        /*001a*/ 	.short	(.L_5 - .L_4)
	.align		4
.L_4:
        /*001c*/ 	.word	index@(candidate2)
        /*0020*/ 	.word	0x00000000


	//----- nvinfo : EIATTR_FRAME_SIZE
	.align		4
.L_5:
        /*0024*/ 	.byte	0x04, 0x11
        /*0026*/ 	.short	(.L_7 - .L_6)
	.align		4
.L_6:
        /*0028*/ 	.word	index@(candidate2)
        /*002c*/ 	.word	0x00000000
.L_7:


//--------------------- .nv.info.candidate2       --------------------------
	.section	.nv.info.candidate2,"",@"SHT_CUDA_INFO"
	.align	4


	//----- nvinfo : EIATTR_CUDA_API_VERSION
	.align		4
        /*0000*/ 	.byte	0x04, 0x37
        /*0002*/ 	.short	(.L_9 - .L_8)
.L_8:
        /*0004*/ 	.word	0x00000075


	//----- nvinfo : EIATTR_SW2861232_WAR
	.align		4
.L_9:
        /*0008*/ 	.byte	0x01, 0x35
	.zero		2


	//----- nvinfo : EIATTR_PARAM_CBANK
	.align		4
        /*000c*/ 	.byte	0x04, 0x0a
        /*000e*/ 	.short	(.L_11 - .L_10)
	.align		4
.L_10:
        /*0010*/ 	.word	index@(.nv.constant0.candidate2)
        /*0014*/ 	.short	0x0160
        /*0016*/ 	.short	0x0018


	//----- nvinfo : EIATTR_CBANK_PARAM_SIZE
	.align		4
.L_11:
        /*0018*/ 	.byte	0x03, 0x19
        /*001a*/ 	.short	0x0018


	//----- nvinfo : EIATTR_KPARAM_INFO
	.align		4
        /*001c*/ 	.byte	0x04, 0x17
        /*001e*/ 	.short	(.L_13 - .L_12)
.L_12:
        /*0020*/ 	.word	0x00000000
        /*0024*/ 	.short	0x0002
        /*0026*/ 	.short	0x0010
        /*0028*/ 	.byte	0x00, 0xf0, 0x21, 0x00


	//----- nvinfo : EIATTR_KPARAM_INFO
	.align		4
.L_13:
        /*002c*/ 	.byte	0x04, 0x17
        /*002e*/ 	.short	(.L_15 - .L_14)
.L_14:
        /*0030*/ 	.word	0x00000000
        /*0034*/ 	.short	0x0001
        /*0036*/ 	.short	0x0008
        /*0038*/ 	.byte	0x00, 0xf0, 0x21, 0x00


	//----- nvinfo : EIATTR_KPARAM_INFO
	.align		4
.L_15:
        /*003c*/ 	.byte	0x04, 0x17
        /*003e*/ 	.short	(.L_17 - .L_16)
.L_16:
        /*0040*/ 	.word	0x00000000
        /*0044*/ 	.short	0x0000
        /*0046*/ 	.short	0x0000
        /*0048*/ 	.byte	0x00, 0xf0, 0x21, 0x00


	//----- nvinfo : EIATTR_MAXREG_COUNT
	.align		4
.L_17:
        /*004c*/ 	.byte	0x03, 0x1b
        /*004e*/ 	.short	0x00ff


	//----- nvinfo : EIATTR_EXIT_INSTR_OFFSETS
	.align		4
        /*0050*/ 	.byte	0x04, 0x1c
        /*0052*/ 	.short	(.L_19 - .L_18)


	//   ....[0]....
.L_18:
        /*0054*/ 	.word	0x000019e0


	//----- nvinfo : EIATTR_MAX_THREADS
	.align		4
.L_19:
        /*0058*/ 	.byte	0x04, 0x05
        /*005a*/ 	.short	(.L_21 - .L_20)
.L_20:
        /*005c*/ 	.word	0x000000e0
        /*0060*/ 	.word	0x00000001
        /*0064*/ 	.word	0x00000001
.L_21:


//--------------------- .nv.rel.action            --------------------------
	.section	.nv.rel.action,"",@"SHT_CUDA_RELOCINFO"
	.align	8
	.sectionentsize	8
        /*0000*/ 	.byte	0x4b, 0x00, 0x00, 0x00, 0x00, 0x00, 0x00, 0x00, 0x00, 0x02, 0x02, 0x08, 0x10, 0x0a, 0x2f, 0x22
        /* <DEDUP_REMOVED lines=13> */


//--------------------- .nv.constant0.candidate2  --------------------------
	.section	.nv.constant0.candidate2,"a",@progbits
	.align	4
.nv.constant0.candidate2:
	.zero		376


//--------------------- .text.candidate2          --------------------------
	.section	.text.candidate2,"ax",@progbits
	.sectionflags	@"SHF_BARRIERS=1"
	.sectioninfo	@"SHI_REGISTERS=72"
	.align	128
        .global         candidate2
        .type           candidate2,@function
        .size           candidate2,(.L_x_4 - candidate2)
        .other          candidate2,@"STO_CUDA_ENTRY STV_DEFAULT"
candidate2:
.text.candidate2:
[----:B------:R-:W-:-:S02]  /*0000*/  MOV R1, c[0x0][0x28] ;  /* 0x00000a0000017a02 */ /* 0x000fc40000000f00 */
[----:B------:R-:W0:Y:S01]  /*0010*/  S2R R4, SR_TID.X ;  /* 0x0000000000047919 */ /* 0x000e220000002100 */
[----:B------:R-:W-:Y:S01]  /*0020*/  HFMA2.MMA R2, -RZ, RZ, 0, 0 ;  /* 0x00000000ff027435 */ /* 0x000fe200000001ff */
[----:B------:R-:W-:Y:S01]  /*0030*/  CS2R R60, SRZ ;  /* 0x00000000003c7805 */ /* 0x000fe2000001ff00 */
[----:B------:R-:W-:Y:S01]  /*0040*/  HFMA2.MMA R6, -RZ, RZ, 0, 0 ;  /* 0x00000000ff067435 */ /* 0x000fe200000001ff */
[----:B------:R-:W1:Y:S01]  /*0050*/  S2R R7, SR_CTAID.X ;  /* 0x0000000000077919 */ /* 0x000e620000002500 */
[----:B------:R-:W-:Y:S01]  /*0060*/  HFMA2.MMA R57, -RZ, RZ, 0, 0 ;  /* 0x00000000ff397435 */ /* 0x000fe200000001ff */
[----:B------:R-:W-:Y:S01]  /*0070*/  MOV R47, RZ ;  /* 0x000000ff002f7202 */ /* 0x000fe20000000f00 */
[----:B------:R-:W-:Y:S01]  /*0080*/  HFMA2.MMA R65, -RZ, RZ, 0, 0 ;  /* 0x00000000ff417435 */ /* 0x000fe200000001ff */
[----:B------:R-:W-:Y:S01]  /*0090*/  CS2R R58, SRZ ;  /* 0x00000000003a7805 */ /* 0x000fe2000001ff00 */
[----:B------:R-:W-:Y:S01]  /*00a0*/  CS2R R54, SRZ ;  /* 0x0000000000367805 */ /* 0x000fe2000001ff00 */
[----:B------:R-:W-:Y:S01]  /*00b0*/  MOV R63, RZ ;  /* 0x000000ff003f7202 */ /* 0x000fe20000000f00 */
[----:B------:R-:W-:Y:S01]  /*00c0*/  CS2R R52, SRZ ;  /* 0x0000000000347805 */ /* 0x000fe2000001ff00 */
[----:B------:R-:W-:Y:S01]  /*00d0*/  CS2R R14, SRZ ;  /* 0x00000000000e7805 */ /* 0x000fe2000001ff00 */
[----:B------:R-:W-:Y:S01]  /*00e0*/  CS2R R12, SRZ ;  /* 0x00000000000c7805 */ /* 0x000fe2000001ff00 */
[----:B------:R-:W-:Y:S01]  /*00f0*/  ULDC.64 UR4, c[0x0][0x118] ;  /* 0x0000460000047ab9 */ /* 0x000fe20000000a00 */
[----:B0-----:R-:W-:-:S05]  /*0100*/  MOV R3, R4 ;  /* 0x0000000400037202 */ /* 0x001fca0000000f00 */
[----:B------:R-:W-:-:S04]  /*0110*/  IMAD.HI R3, R4, -0x6db6db6d, R2 ;  /* 0x9249249304037827 */ /* 0x000fc800078e0202 */
[----:B-1----:R-:W-:Y:S01]  /*0120*/  IMAD.HI R2, R7, -0x6db6db6d, R6 ;  /* 0x9249249307027827 */ /* 0x002fe200078e0206 */
[----:B------:R-:W-:-:S04]  /*0130*/  SHF.R.U32.HI R0, RZ, 0x1f, R3 ;  /* 0x0000001fff007819 */ /* 0x000fc80000011603 */
[CC--:B------:R-:W-:Y:S02]  /*0140*/  LEA.HI.SX32 R5, R3.reuse, R0.reuse, 0x1c ;  /* 0x0000000003057211 */ /* 0x0c0fe400078fe2ff */
[----:B------:R-:W-:Y:S02]  /*0150*/  SHF.R.U32.HI R9, RZ, 0x1f, R2 ;  /* 0x0000001fff097819 */ /* 0x000fe40000011602 */
[----:B------:R-:W-:Y:S01]  /*0160*/  LEA.HI.SX32 R3, R3, R0, 0x1e ;  /* 0x0000000003037211 */ /* 0x000fe200078ff2ff */
[C---:B------:R-:W-:Y:S01]  /*0170*/  IMAD R6, R5.reuse, -0x1c, R4 ;  /* 0xffffffe405067824 */ /* 0x040fe200078e0204 */
[----:B------:R-:W-:Y:S02]  /*0180*/  LEA.HI.SX32 R2, R2, R9, 0x1e ;  /* 0x0000000902027211 */ /* 0x000fe400078ff2ff */
[----:B------:R-:W-:Y:S01]  /*0190*/  MOV R0, RZ ;  /* 0x000000ff00007202 */ /* 0x000fe20000000f00 */
[----:B------:R-:W-:Y:S02]  /*01a0*/  IMAD R8, R5, 0xc4, R6 ;  /* 0x000000c405087824 */ /* 0x000fe400078e0206 */
[----:B------:R-:W-:-:S02]  /*01b0*/  IMAD R5, R2, -0x7, R7 ;  /* 0xfffffff902057824 */ /* 0x000fc400078e0207 */
[----:B------:R-:W-:Y:S02]  /*01c0*/  IMAD R6, R3, -0x7, R4 ;  /* 0xfffffff903067824 */ /* 0x000fe400078e0204 */
[----:B------:R-:W-:-:S02]  /*01d0*/  IMAD R7, R5, 0x1c, R8 ;  /* 0x0000001c05077824 */ /* 0x000fc400078e0208 */
.L_x_2:
[C---:B------:R-:W-:Y:S01]  /*01e0*/  IADD3 R8, R4.reuse, 0x20, RZ ;  /* 0x0000002004087810 */ /* 0x040fe20007ffe0ff */
[----:B------:R-:W-:Y:S06]  /*01f0*/  BAR.SYNC 0x0 ;  /* 0x0000000000007b1d */ /* 0x000fec0000000000 */
[----:B------:R-:W-:Y:S02]  /*0200*/  SHF.L.U32 R11, R4, 0x4, RZ ;  /* 0x00000004040b7819 */ /* 0x000fe400000006ff */
[----:B------:R-:W-:-:S02]  /*0210*/  SHF.L.U32 R9, R2, 0x11, RZ ;  /* 0x0000001102097819 */ /* 0x000fc400000006ff */
[----:B------:R-:W-:Y:S02]  /*0220*/  LOP3.LUT R10, R8, 0x3f, RZ, 0xc0, !PT ;  /* 0x0000003f080a7812 */ /* 0x000fe400078ec0ff */
[C---:B------:R-:W-:Y:S02]  /*0230*/  IADD3 R8, R11.reuse, 0xe00, RZ ;  /* 0x00000e000b087810 */ /* 0x040fe40007ffe0ff */
[C---:B------:R-:W-:Y:S02]  /*0240*/  IADD3 R16, R11.reuse, 0x2a00, RZ ;  /* 0x00002a000b107810 */ /* 0x040fe40007ffe0ff */
[----:B------:R-:W-:Y:S02]  /*0250*/  IADD3 R18, R11, 0x4600, RZ ;  /* 0x000046000b127810 */ /* 0x000fe40007ffe0ff */
[----:B------:R-:W-:Y:S02]  /*0260*/  LOP3.LUT R10, R9, 0xfffe0000, R10, 0xe2, !PT ;  /* 0xfffe0000090a7812 */ /* 0x000fe400078ee20a */
[----:B------:R-:W-:-:S02]  /*0270*/  LOP3.LUT R9, R8, 0xfffffc00, RZ, 0xc0, !PT ;  /* 0xfffffc0008097812 */ /* 0x000fc400078ec0ff */
[----:B------:R-:W-:Y:S02]  /*0280*/  LOP3.LUT R17, R16, 0xfffffc00, RZ, 0xc0, !PT ;  /* 0xfffffc0010117812 */ /* 0x000fe400078ec0ff */
[----:B------:R-:W-:Y:S02]  /*0290*/  LOP3.LUT R19, R18, 0xfffffc00, RZ, 0xc0, !PT ;  /* 0xfffffc0012137812 */ /* 0x000fe400078ec0ff */
[----:B------:R-:W-:Y:S02]  /*02a0*/  IADD3 R9, R9, R10, RZ ;  /* 0x0000000a09097210 */ /* 0x000fe40007ffe0ff */
[C---:B------:R-:W-:Y:S02]  /*02b0*/  IADD3 R17, R10.reuse, R17, RZ ;  /* 0x000000110a117210 */ /* 0x040fe40007ffe0ff */
[----:B------:R-:W-:Y:S02]  /*02c0*/  IADD3 R21, R10, R19, RZ ;  /* 0x000000130a157210 */ /* 0x000fe40007ffe0ff */
[----:B------:R-:W-:-:S02]  /*02d0*/  MOV R8, 0x4 ;  /* 0x0000000400087802 */ /* 0x000fc40000000f00 */
[C---:B------:R-:W-:Y:S02]  /*02e0*/  LEA R9, R0.reuse, R9, 0x6 ;  /* 0x0000000900097211 */ /* 0x040fe400078e30ff */
[C---:B------:R-:W-:Y:S02]  /*02f0*/  LEA R19, R0.reuse, R17, 0x6 ;  /* 0x0000001100137211 */ /* 0x040fe400078e30ff */
[----:B------:R-:W-:Y:S01]  /*0300*/  LEA R21, R0, R21, 0x6 ;  /* 0x0000001500157211 */ /* 0x000fe200078e30ff */
[----:B------:R-:W-:-:S04]  /*0310*/  IMAD.WIDE R16, R9, R8, c[0x0][0x168] ;  /* 0x00005a0009107625 */ /* 0x000fc800078e0208 */
[-C--:B------:R-:W-:Y:S01]  /*0320*/  IMAD.WIDE R18, R19, R8.reuse, c[0x0][0x168] ;  /* 0x00005a0013127625 */ /* 0x080fe200078e0208 */
[----:B------:R0:W2:Y:S03]  /*0330*/  LDG.E.CONSTANT R37, [R16.64] ;  /* 0x0000000410257981 */ /* 0x0000a6000c1e9900 */
[----:B------:R-:W-:Y:S01]  /*0340*/  IMAD.WIDE R20, R21, R8, c[0x0][0x168] ;  /* 0x00005a0015147625 */ /* 0x000fe200078e0208 */
[----:B------:R1:W3:Y:S04]  /*0350*/  LDG.E.CONSTANT R33, [R18.64] ;  /* 0x0000000412217981 */ /* 0x0002e8000c1e9900 */
[----:B------:R4:W5:Y:S01]  /*0360*/  LDG.E.CONSTANT R35, [R20.64] ;  /* 0x0000000414237981 */ /* 0x000962000c1e9900 */
[----:B------:R-:W-:-:S02]  /*0370*/  IADD3 R22, R11, 0x7e00, RZ ;  /* 0x00007e000b167810 */ /* 0x000fc40007ffe0ff */
[----:B------:R-:W-:Y:S02]  /*0380*/  IADD3 R9, R11, 0x6200, RZ ;  /* 0x000062000b097810 */ /* 0x000fe40007ffe0ff */
[----:B------:R-:W-:Y:S02]  /*0390*/  LOP3.LUT R23, R22, 0xfffffc00, RZ, 0xc0, !PT ;  /* 0xfffffc0016177812 */ /* 0x000fe400078ec0ff */
[----:B------:R-:W-:Y:S02]  /*03a0*/  LOP3.LUT R9, R9, 0xfffffc00, RZ, 0xc0, !PT ;  /* 0xfffffc0009097812 */ /* 0x000fe400078ec0ff */
[C---:B------:R-:W-:Y:S02]  /*03b0*/  IADD3 R23, R10.reuse, R23, RZ ;  /* 0x000000170a177210 */ /* 0x040fe40007ffe0ff */
[----:B------:R-:W-:Y:S02]  /*03c0*/  IADD3 R9, R10, R9, RZ ;  /* 0x000000090a097210 */ /* 0x000fe40007ffe0ff */
[----:B------:R-:W-:-:S02]  /*03d0*/  LEA R23, R0, R23, 0x6 ;  /* 0x0000001700177211 */ /* 0x000fc400078e30ff */
[----:B----4-:R-:W-:Y:S02]  /*03e0*/  SHF.R.U32.HI R20, RZ, 0x6, R4 ;  /* 0x00000006ff147819 */ /* 0x010fe40000011604 */
[----:B------:R-:W-:Y:S01]  /*03f0*/  LEA R9, R0, R9, 0x6 ;  /* 0x0000000900097211 */ /* 0x000fe200078e30ff */
[-C--:B-1----:R-:W-:Y:S01]  /*0400*/  IMAD.WIDE R18, R23, R8.reuse, c[0x0][0x168] ;  /* 0x00005a0017127625 */ /* 0x082fe200078e0208 */
[----:B------:R-:W-:Y:S02]  /*0410*/  LOP3.LUT R41, R4, 0x3f, RZ, 0xc0, !PT ;  /* 0x0000003f04297812 */ /* 0x000fe400078ec0ff */
[----:B------:R-:W-:Y:S01]  /*0420*/  SHF.L.U32 R20, R20, 0xa, RZ ;  /* 0x0000000a14147819 */ /* 0x000fe200000006ff */
[----:B0-----:R-:W-:Y:S01]  /*0430*/  IMAD.WIDE R16, R9, R8, c[0x0][0x168] ;  /* 0x00005a0009107625 */ /* 0x001fe200078e0208 */
[----:B------:R-:W-:Y:S01]  /*0440*/  IADD3 R21, R11, 0xb600, RZ ;  /* 0x0000b6000b157810 */ /* 0x000fe20007ffe0ff */
[----:B------:R0:W4:Y:S01]  /*0450*/  LDG.E.CONSTANT R29, [R18.64] ;  /* 0x00000004121d7981 */ /* 0x000122000c1e9900 */
[----:B------:R-:W-:-:S02]  /*0460*/  LOP3.LUT R41, R20, 0xfffffc00, R41, 0xe2, !PT ;  /* 0xfffffc0014297812 */ /* 0x000fc400078ee229 */
[C---:B------:R-:W-:Y:S01]  /*0470*/  IADD3 R23, R11.reuse, 0xee00, RZ ;  /* 0x0000ee000b177810 */ /* 0x040fe20007ffe0ff */
[----:B------:R1:W4:Y:S01]  /*0480*/  LDG.E.CONSTANT R9, [R16.64] ;  /* 0x0000000410097981 */ /* 0x000322000c1e9900 */
[----:B------:R-:W-:Y:S02]  /*0490*/  IADD3 R20, R11, 0x9a00, RZ ;  /* 0x00009a000b147810 */ /* 0x000fe40007ffe0ff */
[----:B------:R-:W-:Y:S02]  /*04a0*/  LOP3.LUT R21, R21, 0xfffffc00, RZ, 0xc0, !PT ;  /* 0xfffffc0015157812 */ /* 0x000fe400078ec0ff */
[C---:B------:R-:W-:Y:S02]  /*04b0*/  IADD3 R22, R11.reuse, 0xd200, RZ ;  /* 0x0000d2000b167810 */ /* 0x040fe40007ffe0ff */
[C---:B0-----:R-:W-:Y:S02]  /*04c0*/  IADD3 R19, R11.reuse, 0x15e00, RZ ;  /* 0x00015e000b137810 */ /* 0x041fe40007ffe0ff */
[----:B------:R-:W-:-:S02]  /*04d0*/  IADD3 R24, R11, 0x10a00, RZ ;  /* 0x00010a000b187810 */ /* 0x000fc40007ffe0ff */
[C---:B-1----:R-:W-:Y:S02]  /*04e0*/  IADD3 R16, R11.reuse, 0x12600, RZ ;  /* 0x000126000b107810 */ /* 0x042fe40007ffe0ff */
[C---:B------:R-:W-:Y:S02]  /*04f0*/  IADD3 R18, R11.reuse, 0x14200, RZ ;  /* 0x000142000b127810 */ /* 0x040fe40007ffe0ff */
[C---:B------:R-:W-:Y:S02]  /*0500*/  IADD3 R26, R11.reuse, 0x17a00, RZ ;  /* 0x00017a000b1a7810 */ /* 0x040fe40007ffe0ff */
[C---:B------:R-:W-:Y:S02]  /*0510*/  IADD3 R28, R11.reuse, 0x19600, RZ ;  /* 0x000196000b1c7810 */ /* 0x040fe40007ffe0ff */
[C---:B------:R-:W-:Y:S02]  /*0520*/  IADD3 R30, R11.reuse, 0x1b200, RZ ;  /* 0x0001b2000b1e7810 */ /* 0x040fe40007ffe0ff */
[----:B------:R-:W-:-:S02]  /*0530*/  IADD3 R32, R11, 0x1ce00, RZ ;  /* 0x0001ce000b207810 */ /* 0x000fc40007ffe0ff */
[----:B------:R-:W-:Y:S02]  /*0540*/  IADD3 R34, R11, 0x1ea00, RZ ;  /* 0x0001ea000b227810 */ /* 0x000fe40007ffe0ff */
[----:B------:R-:W-:Y:S02]  /*0550*/  LOP3.LUT R23, R23, 0xfffffc00, RZ, 0xc0, !PT ;  /* 0xfffffc0017177812 */ /* 0x000fe400078ec0ff */
[----:B------:R-:W-:Y:S02]  /*0560*/  LOP3.LUT R11, R20, 0xfffffc00, RZ, 0xc0, !PT ;  /* 0xfffffc00140b7812 */ /* 0x000fe400078ec0ff */
[----:B------:R-:W-:Y:S02]  /*0570*/  IADD3 R21, R10, R21, RZ ;  /* 0x000000150a157210 */ /* 0x000fe40007ffe0ff */
[----:B------:R-:W-:Y:S02]  /*0580*/  LOP3.LUT R39, R19, 0xfffffc00, RZ, 0xc0, !PT ;  /* 0xfffffc0013277812 */ /* 0x000fe400078ec0ff */
[----:B------:R-:W-:-:S02]  /*0590*/  LOP3.LUT R17, R22, 0xfffffc00, RZ, 0xc0, !PT ;  /* 0xfffffc0016117812 */ /* 0x000fc400078ec0ff */
[C---:B------:R-:W-:Y:S02]  /*05a0*/  IADD3 R19, R10.reuse, R23, RZ ;  /* 0x000000170a137210 */ /* 0x040fe40007ffe0ff */
[----:B------:R-:W-:Y:S02]  /*05b0*/  IADD3 R11, R10, R11, RZ ;  /* 0x0000000b0a0b7210 */ /* 0x000fe40007ffe0ff */
[----:B------:R-:W-:Y:S02]  /*05c0*/  LEA R23, R0, R21, 0x6 ;  /* 0x0000001500177211 */ /* 0x000fe400078e30ff */
[----:B------:R-:W-:Y:S02]  /*05d0*/  LOP3.LUT R25, R24, 0xfffffc00, RZ, 0xc0, !PT ;  /* 0xfffffc0018197812 */ /* 0x000fe400078ec0ff */
[C---:B------:R-:W-:Y:S02]  /*05e0*/  IADD3 R67, R10.reuse, R39, RZ ;  /* 0x000000270a437210 */ /* 0x040fe40007ffe0ff */
[----:B------:R-:W-:Y:S01]  /*05f0*/  IADD3 R17, R10, R17, RZ ;  /* 0x000000110a117210 */ /* 0x000fe20007ffe0ff */
[----:B------:R-:W-:Y:S01]  /*0600*/  IMAD.WIDE R22, R23, R8, c[0x0][0x168] ;  /* 0x00005a0017167625 */ /* 0x000fe200078e0208 */
[----:B------:R-:W-:-:S02]  /*0610*/  LEA R11, R0, R11, 0x6 ;  /* 0x0000000b000b7211 */ /* 0x000fc400078e30ff */
[----:B------:R-:W-:Y:S02]  /*0620*/  LOP3.LUT R27, R16, 0xfffffc00, RZ, 0xc0, !PT ;  /* 0xfffffc00101b7812 */ /* 0x000fe400078ec0ff */
[----:B------:R-:W-:Y:S02]  /*0630*/  LOP3.LUT R31, R18, 0xfffffc00, RZ, 0xc0, !PT ;  /* 0xfffffc00121f7812 */ /* 0x000fe400078ec0ff */
[----:B------:R-:W-:Y:S02]  /*0640*/  IADD3 R25, R10, R25, RZ ;  /* 0x000000190a197210 */ /* 0x000fe40007ffe0ff */
[C---:B------:R-:W-:Y:S02]  /*0650*/  LEA R67, R0.reuse, R67, 0x6 ;  /* 0x0000004300437211 */ /* 0x040fe400078e30ff */
[C---:B------:R-:W-:Y:S02]  /*0660*/  LEA R17, R0.reuse, R17, 0x6 ;  /* 0x0000001100117211 */ /* 0x040fe400078e30ff */
[----:B------:R-:W-:Y:S01]  /*0670*/  LEA R19, R0, R19, 0x6 ;  /* 0x0000001300137211 */ /* 0x000fe200078e30ff */
[----:B------:R-:W-:Y:S01]  /*0680*/  IMAD.WIDE R20, R11, R8, c[0x0][0x168] ;  /* 0x00005a000b147625 */ /* 0x000fe200078e0208 */
[----:B------:R-:W-:Y:S01]  /*0690*/  LOP3.LUT R69, R30, 0xfffffc00, RZ, 0xc0, !PT ;  /* 0xfffffc001e457812 */ /* 0x000fe200078ec0ff */
[----:B------:R0:W4:Y:S01]  /*06a0*/  LDG.E.CONSTANT R39, [R22.64] ;  /* 0x0000000416277981 */ /* 0x000122000c1e9900 */
[----:B------:R-:W-:-:S02]  /*06b0*/  LOP3.LUT R43, R28, 0xfffffc00, RZ, 0xc0, !PT ;  /* 0xfffffc001c2b7812 */ /* 0x000fc400078ec0ff */
[C---:B------:R-:W-:Y:S02]  /*06c0*/  IADD3 R45, R10.reuse, R27, RZ ;  /* 0x0000001b0a2d7210 */ /* 0x040fe40007ffe0ff */
[----:B------:R-:W-:Y:S02]  /*06d0*/  IADD3 R51, R10, R31, RZ ;  /* 0x0000001f0a337210 */ /* 0x000fe40007ffe0ff */
[----:B------:R-:W-:Y:S01]  /*06e0*/  LOP3.LUT R49, R26, 0xfffffc00, RZ, 0xc0, !PT ;  /* 0xfffffc001a317812 */ /* 0x000fe200078ec0ff */
[-C--:B------:R-:W-:Y:S01]  /*06f0*/  IMAD.WIDE R16, R17, R8.reuse, c[0x0][0x168] ;  /* 0x00005a0011107625 */ /* 0x080fe200078e0208 */
[----:B------:R-:W-:Y:S01]  /*0700*/  LOP3.LUT R28, R32, 0xfffffc00, RZ, 0xc0, !PT ;  /* 0xfffffc00201c7812 */ /* 0x000fe200078ec0ff */
[----:B------:R1:W4:Y:S01]  /*0710*/  LDG.E.CONSTANT R31, [R20.64] ;  /* 0x00000004141f7981 */ /* 0x000322000c1e9900 */
[----:B------:R-:W-:Y:S01]  /*0720*/  LOP3.LUT R30, R34, 0xfffffc00, RZ, 0xc0, !PT ;  /* 0xfffffc00221e7812 */ /* 0x000fe200078ec0ff */
[----:B0-----:R-:W-:Y:S01]  /*0730*/  IMAD.WIDE R22, R67, R8, c[0x0][0x168] ;  /* 0x00005a0043167625 */ /* 0x001fe200078e0208 */
[----:B------:R-:W-:-:S02]  /*0740*/  LEA R11, R0, R25, 0x6 ;  /* 0x00000019000b7211 */ /* 0x000fc400078e30ff */
[----:B------:R-:W-:Y:S01]  /*0750*/  IADD3 R69, R10, R69, RZ ;  /* 0x000000450a457210 */ /* 0x000fe20007ffe0ff */
[----:B------:R-:W-:Y:S01]  /*0760*/  IMAD.WIDE R24, R19, R8, c[0x0][0x168] ;  /* 0x00005a0013187625 */ /* 0x000fe200078e0208 */
[C---:B------:R-:W-:Y:S01]  /*0770*/  LEA R19, R0.reuse, R45, 0x6 ;  /* 0x0000002d00137211 */ /* 0x040fe200078e30ff */
[----:B------:R0:W4:Y:S01]  /*0780*/  LDG.E.CONSTANT R67, [R22.64] ;  /* 0x0000000416437981 */ /* 0x000122000c1e9900 */
[----:B------:R-:W-:Y:S02]  /*0790*/  LEA R51, R0, R51, 0x6 ;  /* 0x0000003300337211 */ /* 0x000fe400078e30ff */
[C---:B------:R-:W-:Y:S02]  /*07a0*/  IADD3 R49, R10.reuse, R49, RZ ;  /* 0x000000310a317210 */ /* 0x040fe40007ffe0ff */
[C---:B------:R-:W-:Y:S02]  /*07b0*/  IADD3 R27, R10.reuse, R43, RZ ;  /* 0x0000002b0a1b7210 */ /* 0x040fe40007ffe0ff */
[C---:B------:R-:W-:Y:S01]  /*07c0*/  IADD3 R28, R10.reuse, R28, RZ ;  /* 0x0000001c0a1c7210 */ /* 0x040fe20007ffe0ff */
[----:B------:R1:W4:Y:S01]  /*07d0*/  LDG.E.CONSTANT R43, [R16.64] ;  /* 0x00000004102b7981 */ /* 0x000322000c1e9900 */
[----:B------:R-:W-:Y:S01]  /*07e0*/  IADD3 R30, R10, R30, RZ ;  /* 0x0000001e0a1e7210 */ /* 0x000fe20007ffe0ff */
[-C--:B------:R-:W-:Y:S01]  /*07f0*/  IMAD.WIDE R10, R11, R8.reuse, c[0x0][0x168] ;  /* 0x00005a000b0a7625 */ /* 0x080fe200078e0208 */
[----:B------:R-:W-:Y:S01]  /*0800*/  LEA R69, R0, R69, 0x6 ;  /* 0x0000004500457211 */ /* 0x000fe200078e30ff */
[----:B------:R1:W4:Y:S01]  /*0810*/  LDG.E.CONSTANT R25, [R24.64] ;  /* 0x0000000418197981 */ /* 0x000322000c1e9900 */
[----:B0-----:R-:W-:Y:S01]  /*0820*/  LEA R23, R2, R41, 0x11 ;  /* 0x0000002902177211 */ /* 0x001fe200078e88ff */
[----:B------:R-:W-:Y:S01]  /*0830*/  IMAD.WIDE R18, R19, R8, c[0x0][0x168] ;  /* 0x00005a0013127625 */ /* 0x000fe200078e0208 */
[C---:B------:R-:W-:Y:S01]  /*0840*/  LEA R28, R0.reuse, R28, 0x6 ;  /* 0x0000001c001c7211 */ /* 0x040fe200078e30ff */
[----:B------:R0:W4:Y:S01]  /*0850*/  LDG.E.CONSTANT R45, [R10.64] ;  /* 0x000000040a2d7981 */ /* 0x000122000c1e9900 */
[C---:B------:R-:W-:Y:S01]  /*0860*/  LEA R30, R0.reuse, R30, 0x6 ;  /* 0x0000001e001e7211 */ /* 0x040fe200078e30ff */
[----:B-1----:R-:W-:Y:S01]  /*0870*/  IMAD.WIDE R20, R51, R8, c[0x0][0x168] ;  /* 0x00005a0033147625 */ /* 0x002fe200078e0208 */
[----:B------:R-:W-:-:S02]  /*0880*/  LEA R17, R0, R49, 0x6 ;  /* 0x0000003100117211 */ /* 0x000fc400078e30ff */
[----:B------:R-:W-:Y:S01]  /*0890*/  LEA R16, R0, R27, 0x6 ;  /* 0x0000001b00107211 */ /* 0x000fe200078e30ff */
[----:B------:R1:W4:Y:S01]  /*08a0*/  LDG.E.CONSTANT R49, [R18.64] ;  /* 0x0000000412317981 */ /* 0x000322000c1e9900 */
[----:B------:R-:W-:Y:S02]  /*08b0*/  ISETP.GT.AND P0, PT, R4, 0x7f, PT ;  /* 0x0000007f0400780c */ /* 0x000fe40003f04270 */
[C---:B------:R-:W-:Y:S01]  /*08c0*/  LEA R23, R0.reuse, R23, 0x6 ;  /* 0x0000001700177211 */ /* 0x040fe200078e30ff */
[-C--:B0-----:R-:W-:Y:S01]  /*08d0*/  IMAD.WIDE R10, R69, R8.reuse, c[0x0][0x168] ;  /* 0x00005a00450a7625 */ /* 0x081fe200078e0208 */
[----:B------:R0:W4:Y:S03]  /*08e0*/  LDG.E.CONSTANT R51, [R20.64] ;  /* 0x0000000414337981 */ /* 0x000126000c1e9900 */
[----:B------:R-:W-:Y:S01]  /*08f0*/  IMAD.WIDE R26, R17, R8, c[0x0][0x168] ;  /* 0x00005a00111a7625 */ /* 0x000fe200078e0208 */
[----:B------:R0:W4:Y:S03]  /*0900*/  LDG.E.CONSTANT R41, [R10.64] ;  /* 0x000000040a297981 */ /* 0x000126000c1e9900 */
[----:B------:R-:W-:-:S02]  /*0910*/  IMAD R69, R0, 0x3100, R7 ;  /* 0x0000310000457824 */ /* 0x000fc400078e0207 */
[-C--:B------:R-:W-:Y:S01]  /*0920*/  IMAD.WIDE R16, R16, R8.reuse, c[0x0][0x168] ;  /* 0x00005a0010107625 */ /* 0x080fe200078e0208 */
[----:B------:R0:W4:Y:S03]  /*0930*/  LDG.E.CONSTANT R27, [R26.64] ;  /* 0x000000041a1b7981 */ /* 0x000126000c1e9900 */
[-C--:B-1----:R-:W-:Y:S02]  /*0940*/  IMAD.WIDE R18, R28, R8.reuse, c[0x0][0x168] ;  /* 0x00005a001c127625 */ /* 0x082fe400078e0208 */
[----:B------:R1:W4:Y:S02]  /*0950*/  LDG.E.CONSTANT R17, [R16.64] ;  /* 0x0000000410117981 */ /* 0x000324000c1e9900 */
[-C--:B0-----:R-:W-:Y:S02]  /*0960*/  IMAD.WIDE R20, R30, R8.reuse, c[0x0][0x168] ;  /* 0x00005a001e147625 */ /* 0x081fe400078e0208 */
[----:B------:R0:W4:Y:S02]  /*0970*/  LDG.E.CONSTANT R19, [R18.64] ;  /* 0x0000000412137981 */ /* 0x000124000c1e9900 */
[----:B------:R-:W-:-:S02]  /*0980*/  IMAD.WIDE R22, R23, R8, c[0x0][0x168] ;  /* 0x00005a0017167625 */ /* 0x000fc400078e0208 */
[----:B------:R0:W4:Y:S02]  /*0990*/  LDG.E.CONSTANT R21, [R20.64] ;  /* 0x0000000414157981 */ /* 0x000124000c1e9900 */
[----:B------:R-:W-:Y:S02]  /*09a0*/  IMAD.WIDE R10, R69, R8, c[0x0][0x160] ;  /* 0x00005800450a7625 */ /* 0x000fe400078e0208 */
[----:B------:R0:W4:Y:S04]  /*09b0*/  LDG.E.CONSTANT R44, [R22.64] ;  /* 0x00000004162c7981 */ /* 0x000128000c1e9900 */
[----:B------:R0:W4:Y:S04]  /*09c0*/  LDG.E.CONSTANT R42, [R22.64+0x7000] ;  /* 0x00700004162a7981 */ /* 0x000128000c1e9900 */
        /* <DEDUP_REMOVED lines=9> */
[----:B0-----:R0:W4:Y:S04]  /*0a60*/  LDG.E.CONSTANT R20, [R22.64+0x4d000] ;  /* 0x04d0000416147981 */ /* 0x001128000c1e9900 */
[----:B------:R0:W4:Y:S04]  /*0a70*/  LDG.E.CONSTANT R18, [R22.64+0x54000] ;  /* 0x0540000416127981 */ /* 0x000128000c1e9900 */
[----:B-1----:R0:W4:Y:S04]  /*0a80*/  LDG.E.CONSTANT R16, [R22.64+0x5b000] ;  /* 0x05b0000416107981 */ /* 0x002128000c1e9900 */
[----:B------:R0:W4:Y:S04]  /*0a90*/  LDG.E.CONSTANT R69, [R22.64+0x62000] ;  /* 0x0620000416457981 */ /* 0x000128000c1e9900 */
        /* <DEDUP_REMOVED lines=8> */
[----:B--2---:R2:W-:Y:S04]  /*0b20*/  STS [R4.X4+0x1f80], R37 ;  /* 0x001f802504007388 */ /* 0x0045e80000004800 */
[----:B---3--:R3:W-:Y:S04]  /*0b30*/  STS [R4.X4+0x2680], R33 ;  /* 0x0026802104007388 */ /* 0x0087e80000004800 */
[----:B-----5:R5:W-:Y:S04]  /*0b40*/  STS [R4.X4+0x2d80], R35 ;  /* 0x002d802304007388 */ /* 0x020be80000004800 */
[----:B--2---:R0:W2:Y:S04]  /*0b50*/  LDG.E.CONSTANT R37, [R22.64+0x69000] ;  /* 0x0690000416257981 */ /* 0x0040a8000c1e9900 */
[----:B---3--:R0:W3:Y:S04]  /*0b60*/  LDG.E.CONSTANT R33, [R22.64+0x77000] ;  /* 0x0770000416217981 */ /* 0x0080e8000c1e9900 */
[----:B-----5:R0:W5:Y:S04]  /*0b70*/  LDG.E.CONSTANT R35, [R22.64+0x70000] ;  /* 0x0700000416237981 */ /* 0x020168000c1e9900 */
[----:B0-----:R-:W5:Y:S04]  /*0b80*/  @!P0 LDG.E.CONSTANT R23, [R22.64+0x7e000] ;  /* 0x07e0000416178981 */ /* 0x001f68000c1e9900 */
[----:B----4-:R-:W-:Y:S04]  /*0b90*/  STS [R4.X4+0x3b80], R29 ;  /* 0x003b801d04007388 */ /* 0x010fe80000004800 */
[----:B------:R0:W-:Y:S01]  /*0ba0*/  STS [R4.X4+0x3480], R9 ;  /* 0x0034800904007388 */ /* 0x0001e20000004800 */
[----:B------:R-:W-:-:S02]  /*0bb0*/  IADD3 R0, R0, 0x1, RZ ;  /* 0x0000000100007810 */ /* 0x000fc40007ffe0ff */
[----:B-1----:R-:W-:Y:S02]  /*0bc0*/  LEA R11, R3, 0x1c00, 0xa ;  /* 0x00001c00030b7811 */ /* 0x002fe400078e50ff */
[----:B------:R-:W-:Y:S02]  /*0bd0*/  ISETP.GE.U32.AND P1, PT, R0, 0x10, PT ;  /* 0x000000100000780c */ /* 0x000fe40003f26070 */
[----:B------:R-:W-:Y:S02]  /*0be0*/  MOV R10, 0x200 ;  /* 0x00000200000a7802 */ /* 0x000fe40000000f00 */
[----:B------:R-:W-:Y:S02]  /*0bf0*/  IADD3 R11, R11, 0x200, RZ ;  /* 0x000002000b0b7810 */ /* 0x000fe40007ffe0ff */
[----:B0-----:R-:W-:Y:S01]  /*0c00*/  LEA R9, R6, 0x1c0, 0x3 ;  /* 0x000001c006097811 */ /* 0x001fe200078e18ff */
[----:B------:R-:W-:Y:S04]  /*0c10*/  STS [R4.X4+0x4980], R39 ;  /* 0x0049802704007388 */ /* 0x000fe80000004800 */
        /* <DEDUP_REMOVED lines=27> */
[----:B------:R-:W-:Y:S04]  /*0dd0*/  STS [R4.X4], R46 ;  /* 0x0000002e04007388 */ /* 0x000fe80000004800 */
[----:B------:R-:W-:Y:S04]  /*0de0*/  STS [R4.X4+0x380], R48 ;  /* 0x0003803004007388 */ /* 0x000fe80000004800 */
[----:B------:R-:W-:Y:S04]  /*0df0*/  STS [R4.X4+0x700], R50 ;  /* 0x0007003204007388 */ /* 0x000fe80000004800 */
[----:B------:R-:W-:Y:S04]  /*0e00*/  STS [R4.X4+0xa80], R56 ;  /* 0x000a803804007388 */ /* 0x000fe80000004800 */
[----:B------:R-:W-:Y:S04]  /*0e10*/  STS [R4.X4+0xe00], R62 ;  /* 0x000e003e04007388 */ /* 0x000fe80000004800 */
[----:B------:R-:W-:Y:S04]  /*0e20*/  STS [R4.X4+0x1180], R64 ;  /* 0x0011804004007388 */ /* 0x000fe80000004800 */
[----:B------:R-:W-:Y:S04]  /*0e30*/  STS [R4.X4+0x1500], R66 ;  /* 0x0015004204007388 */ /* 0x000fe80000004800 */
[----:B------:R-:W-:Y:S04]  /*0e40*/  STS [R4.X4+0x1880], R68 ;  /* 0x0018804404007388 */ /* 0x000fe80000004800 */
[----:B--2---:R-:W-:Y:S04]  /*0e50*/  STS [R4.X4+0x8500], R37 ;  /* 0x0085002504007388 */ /* 0x004fe80000004800 */
[----:B---3--:R-:W-:Y:S04]  /*0e60*/  STS [R4.X4+0x9300], R33 ;  /* 0x0093002104007388 */ /* 0x008fe80000004800 */
[----:B-----5:R-:W-:Y:S04]  /*0e70*/  STS [R4.X4+0x8c00], R35 ;  /* 0x008c002304007388 */ /* 0x020fe80000004800 */
[----:B------:R-:W-:Y:S04]  /*0e80*/  @!P0 STS [R4.X4+0x9a00], R23 ;  /* 0x009a001704008388 */ /* 0x000fe80000004800 */
[----:B------:R-:W-:Y:S06]  /*0e90*/  BAR.SYNC 0x0 ;  /* 0x0000000000007b1d */ /* 0x000fec0000000000 */
.L_x_0:
[----:B------:R-:W-:Y:S01]  /*0ea0*/  LDS.64 R50, [R9+-0x1c0] ;  /* 0xfffe400009327984 */ /* 0x000fe20000000a00 */
[----:B------:R-:W-:-:S03]  /*0eb0*/  IADD3 R10, R10, 0x20, RZ ;  /* 0x000000200a0a7810 */ /* 0x000fc60007ffe0ff */
[----:B------:R-:W0:Y:S01]  /*0ec0*/  LDS.128 R20, [R11+-0x200] ;  /* 0xfffe00000b147984 */ /* 0x000e220000000c00 */
[----:B------:R-:W-:-:S03]  /*0ed0*/  ISETP.NE.AND P0, PT, R10, 0x300, PT ;  /* 0x000003000a00780c */ /* 0x000fc60003f05270 */
[----:B------:R-:W1:Y:S04]  /*0ee0*/  LDS.64 R30, [R9+-0x188] ;  /* 0xfffe7800091e7984 */ /* 0x000e680000000a00 */
[----:B------:R-:W2:Y:S04]  /*0ef0*/  LDS.64 R44, [R9+-0x150] ;  /* 0xfffeb000092c7984 */ /* 0x000ea80000000a00 */
[----:B------:R-:W3:Y:S04]  /*0f00*/  LDS.64 R32, [R9+-0x118] ;  /* 0xfffee80009207984 */ /* 0x000ee80000000a00 */
[----:B------:R-:W4:Y:S04]  /*0f10*/  LDS.128 R16, [R11+-0x100] ;  /* 0xffff00000b107984 */ /* 0x000f280000000c00 */
[----:B------:R-:W5:Y:S04]  /*0f20*/  LDS.64 R34, [R9+-0xa8] ;  /* 0xffff580009227984 */ /* 0x000f680000000a00 */
[----:B------:R-:W5:Y:S04]  /*0f30*/  LDS.64 R36, [R9+-0x38] ;  /* 0xffffc80009247984 */ /* 0x000f680000000a00 */
[----:B------:R-:W5:Y:S04]  /*0f40*/  LDS.64 R42, [R9+-0xe0] ;  /* 0xffff2000092a7984 */ /* 0x000f680000000a00 */
[----:B------:R-:W5:Y:S04]  /*0f50*/  LDS.128 R24, [R11] ;  /* 0x000000000b187984 */ /* 0x000f680000000c00 */
[----:B------:R-:W5:Y:S01]  /*0f60*/  LDS.64 R28, [R9+-0x70] ;  /* 0xffff9000091c7984 */ /* 0x000f620000000a00 */
[----:B0-----:R-:W-:-:S03]  /*0f70*/  FFMA R38, R20, R50, R13 ;  /* 0x0000003214267223 */ /* 0x001fc6000000000d */
[----:B------:R-:W-:Y:S01]  /*0f80*/  LDS.64 R48, [R9+0x70] ;  /* 0x0000700009307984 */ /* 0x000fe20000000a00 */
[C---:B------:R-:W-:Y:S02]  /*0f90*/  FFMA R40, R20.reuse, R51, R12 ;  /* 0x0000003314287223 */ /* 0x040fe4000000000c */
[C---:B-1----:R-:W-:Y:S02]  /*0fa0*/  FFMA R41, R20.reuse, R30, R15 ;  /* 0x0000001e14297223 */ /* 0x042fe4000000000f */
[----:B------:R-:W-:Y:S02]  /*0fb0*/  FFMA R20, R20, R31, R14 ;  /* 0x0000001f14147223 */ /* 0x000fe4000000000e */
[----:B------:R-:W0:Y:S01]  /*0fc0*/  LDS.128 R12, [R11+0x100] ;  /* 0x000100000b0c7984 */ /* 0x000e220000000c00 */
[----:B--2---:R-:W-:Y:S02]  /*0fd0*/  FFMA R39, R44, R21, R38 ;  /* 0x000000152c277223 */ /* 0x004fe40000000026 */
[----:B------:R-:W-:-:S02]  /*0fe0*/  FFMA R40, R21, R45, R40 ;  /* 0x0000002d15287223 */ /* 0x000fc40000000028 */
[----:B---3--:R-:W-:Y:S02]  /*0ff0*/  FFMA R20, R21, R33, R20 ;  /* 0x0000002115147223 */ /* 0x008fe40000000014 */
[----:B------:R-:W-:Y:S02]  /*1000*/  FFMA R41, R32, R21, R41 ;  /* 0x0000001520297223 */ /* 0x000fe40000000029 */
[-C--:B----4-:R-:W-:Y:S02]  /*1010*/  FFMA R55, R50, R16.reuse, R55 ;  /* 0x0000001032377223 */ /* 0x090fe40000000037 */
[----:B------:R-:W-:Y:S02]  /*1020*/  FFMA R38, R16, R51, R53 ;  /* 0x0000003310267223 */ /* 0x000fe40000000035 */
[----:B------:R-:W-:Y:S02]  /*1030*/  FFMA R59, R30, R16, R59 ;  /* 0x000000101e3b7223 */ /* 0x000fe4000000003b */
[----:B------:R-:W-:-:S02]  /*1040*/  FFMA R16, R16, R31, R52 ;  /* 0x0000001f10107223 */ /* 0x000fc40000000034 */
[----:B-----5:R-:W-:Y:S02]  /*1050*/  FFMA R20, R22, R35, R20 ;  /* 0x0000002316147223 */ /* 0x020fe40000000014 */
[-C--:B------:R-:W-:Y:S02]  /*1060*/  FFMA R38, R45, R17.reuse, R38 ;  /* 0x000000112d267223 */ /* 0x080fe40000000026 */
[-C--:B------:R-:W-:Y:S02]  /*1070*/  FFMA R16, R33, R17.reuse, R16 ;  /* 0x0000001121107223 */ /* 0x080fe40000000010 */
[-C--:B------:R-:W-:Y:S02]  /*1080*/  FFMA R55, R44, R17.reuse, R55 ;  /* 0x000000112c377223 */ /* 0x080fe40000000037 */
[----:B------:R-:W-:Y:S02]  /*1090*/  FFMA R59, R32, R17, R59 ;  /* 0x00000011203b7223 */ /* 0x000fe4000000003b */
[----:B------:R-:W-:-:S02]  /*10a0*/  FFMA R62, R23, R37, R20 ;  /* 0x00000025173e7223 */ /* 0x000fc40000000014 */
[-C--:B------:R-:W-:Y:S02]  /*10b0*/  FFMA R39, R42, R22.reuse, R39 ;  /* 0x000000162a277223 */ /* 0x080fe40000000027 */
[----:B------:R-:W-:Y:S02]  /*10c0*/  FFMA R40, R22, R43, R40 ;  /* 0x0000002b16287223 */ /* 0x000fe40000000028 */
[----:B------:R-:W-:Y:S02]  /*10d0*/  FFMA R41, R34, R22, R41 ;  /* 0x0000001622297223 */ /* 0x000fe40000000029 */
[-C--:B------:R-:W-:Y:S02]  /*10e0*/  FFMA R38, R43, R18.reuse, R38 ;  /* 0x000000122b267223 */ /* 0x080fe40000000026 */
[----:B------:R-:W-:Y:S02]  /*10f0*/  FFMA R16, R35, R18, R16 ;  /* 0x0000001223107223 */ /* 0x000fe40000000010 */
[----:B------:R-:W-:-:S02]  /*1100*/  FFMA R63, R50, R24, R63 ;  /* 0x00000018323f7223 */ /* 0x000fc4000000003f */
[----:B------:R-:W-:Y:S02]  /*1110*/  FFMA R20, R30, R24, R65 ;  /* 0x000000181e147223 */ /* 0x000fe40000000041 */
[-C--:B------:R-:W-:Y:S02]  /*1120*/  FFMA R55, R42, R18.reuse, R55 ;  /* 0x000000122a377223 */ /* 0x080fe40000000037 */
[----:B------:R-:W-:Y:S02]  /*1130*/  FFMA R53, R34, R18, R59 ;  /* 0x0000001222357223 */ /* 0x000fe4000000003b */
[C---:B------:R-:W-:Y:S02]  /*1140*/  FFMA R54, R24.reuse, R51, R54 ;  /* 0x0000003318367223 */ /* 0x040fe40000000036 */
[----:B------:R-:W-:Y:S02]  /*1150*/  FFMA R58, R24, R31, R58 ;  /* 0x0000001f183a7223 */ /* 0x000fe4000000003a */
[----:B------:R-:W-:-:S02]  /*1160*/  FFMA R65, R44, R25, R63 ;  /* 0x000000192c417223 */ /* 0x000fc4000000003f */
[----:B------:R-:W-:Y:S02]  /*1170*/  FFMA R69, R28, R23, R39 ;  /* 0x000000171c457223 */ /* 0x000fe40000000027 */
[----:B------:R-:W-:Y:S02]  /*1180*/  FFMA R56, R23, R29, R40 ;  /* 0x0000001d17387223 */ /* 0x000fe40000000028 */
[----:B------:R-:W-:Y:S02]  /*1190*/  FFMA R67, R36, R23, R41 ;  /* 0x0000001724437223 */ /* 0x000fe40000000029 */
[-C--:B------:R-:W-:Y:S01]  /*11a0*/  FFMA R55, R28, R19.reuse, R55 ;  /* 0x000000131c377223 */ /* 0x080fe20000000037 */
[----:B------:R-:W-:Y:S01]  /*11b0*/  LDS.64 R40, [R9] ;  /* 0x0000000009287984 */ /* 0x000fe20000000a00 */
[-C--:B------:R-:W-:Y:S02]  /*11c0*/  FFMA R52, R29, R19.reuse, R38 ;  /* 0x000000131d347223 */ /* 0x080fe40000000026 */
[-C--:B------:R-:W-:Y:S01]  /*11d0*/  FFMA R53, R36, R19.reuse, R53 ;  /* 0x0000001324357223 */ /* 0x080fe20000000035 */
[----:B------:R-:W-:Y:S01]  /*11e0*/  LDS.64 R38, [R9+0x38] ;  /* 0x0000380009267984 */ /* 0x000fe20000000a00 */
[----:B------:R-:W-:-:S02]  /*11f0*/  FFMA R59, R37, R19, R16 ;  /* 0x00000013253b7223 */ /* 0x000fc40000000010 */
[-C--:B------:R-:W-:Y:S01]  /*1200*/  FFMA R63, R32, R25.reuse, R20 ;  /* 0x00000019203f7223 */ /* 0x080fe20000000014 */
[----:B------:R-:W1:Y:S01]  /*1210*/  LDS.128 R16, [R11+-0x1f0] ;  /* 0xfffe10000b107984 */ /* 0x000e620000000c00 */
[-C--:B------:R-:W-:Y:S02]  /*1220*/  FFMA R24, R45, R25.reuse, R54 ;  /* 0x000000192d187223 */ /* 0x080fe40000000036 */
[----:B------:R-:W-:Y:S01]  /*1230*/  FFMA R25, R33, R25, R58 ;  /* 0x0000001921197223 */ /* 0x000fe2000000003a */
[----:B------:R-:W2:Y:S01]  /*1240*/  LDS.128 R20, [R11+-0xf0] ;  /* 0xffff10000b147984 */ /* 0x000ea20000000c00 */
[----:B0-----:R-:W-:Y:S02]  /*1250*/  FFMA R50, R50, R12, R47 ;  /* 0x0000000c32327223 */ /* 0x001fe4000000002f */
[----:B------:R-:W-:Y:S01]  /*1260*/  FFMA R60, R12, R51, R60 ;  /* 0x000000330c3c7223 */ /* 0x000fe2000000003c */
[----:B------:R-:W0:Y:S01]  /*1270*/  LDS.64 R46, [R9+0xa8] ;  /* 0x0000a800092e7984 */ /* 0x000e220000000a00 */
[----:B------:R-:W-:-:S02]  /*1280*/  FFMA R58, R35, R26, R25 ;  /* 0x0000001a233a7223 */ /* 0x000fc40000000019 */
[-C--:B------:R-:W-:Y:S02]  /*1290*/  FFMA R25, R44, R13.reuse, R50 ;  /* 0x0000000d2c197223 */ /* 0x080fe40000000032 */
[----:B------:R-:W-:Y:S01]  /*12a0*/  FFMA R60, R45, R13, R60 ;  /* 0x0000000d2d3c7223 */ /* 0x000fe2000000003c */
[----:B------:R-:W-:Y:S01]  /*12b0*/  LDS.64 R50, [R9+0x118] ;  /* 0x0001180009327984 */ /* 0x000fe20000000a00 */
[CC--:B------:R-:W-:Y:S02]  /*12c0*/  FFMA R24, R43.reuse, R26.reuse, R24 ;  /* 0x0000001a2b187223 */ /* 0x0c0fe40000000018 */
[C---:B------:R-:W-:Y:S01]  /*12d0*/  FFMA R65, R42.reuse, R26, R65 ;  /* 0x0000001a2a417223 */ /* 0x040fe20000000041 */
[----:B------:R-:W3:Y:S01]  /*12e0*/  LDS.64 R44, [R9+0xe0] ;  /* 0x0000e000092c7984 */ /* 0x000ee20000000a00 */
[-C--:B------:R-:W-:Y:S02]  /*12f0*/  FFMA R25, R42, R14.reuse, R25 ;  /* 0x0000000e2a197223 */ /* 0x080fe40000000019 */
[----:B------:R-:W-:-:S02]  /*1300*/  FFMA R60, R43, R14, R60 ;  /* 0x0000000e2b3c7223 */ /* 0x000fc4000000003c */
[CC--:B------:R-:W-:Y:S01]  /*1310*/  FFMA R54, R29.reuse, R27.reuse, R24 ;  /* 0x0000001b1d367223 */ /* 0x0c0fe20000000018 */
[----:B------:R-:W-:Y:S01]  /*1320*/  LDS.64 R42, [R9+0x150] ;  /* 0x00015000092a7984 */ /* 0x000fe20000000a00 */
[----:B------:R-:W-:Y:S02]  /*1330*/  FFMA R64, R30, R12, R61 ;  /* 0x0000000c1e407223 */ /* 0x000fe4000000003d */
[----:B------:R-:W-:Y:S02]  /*1340*/  FFMA R65, R28, R27, R65 ;  /* 0x0000001b1c417223 */ /* 0x000fe40000000041 */
[----:B------:R-:W-:Y:S02]  /*1350*/  FFMA R12, R12, R31, R57 ;  /* 0x0000001f0c0c7223 */ /* 0x000fe40000000039 */
[-C--:B------:R-:W-:Y:S02]  /*1360*/  FFMA R61, R28, R15.reuse, R25 ;  /* 0x0000000f1c3d7223 */ /* 0x080fe40000000019 */
[----:B------:R-:W-:-:S02]  /*1370*/  FFMA R60, R29, R15, R60 ;  /* 0x0000000f1d3c7223 */ /* 0x000fc4000000003c */
[----:B------:R-:W-:Y:S02]  /*1380*/  FFMA R63, R34, R26, R63 ;  /* 0x0000001a223f7223 */ /* 0x000fe4000000003f */
[-C--:B------:R-:W-:Y:S02]  /*1390*/  FFMA R58, R37, R27.reuse, R58 ;  /* 0x0000001b253a7223 */ /* 0x080fe4000000003a */
[----:B------:R-:W-:Y:S02]  /*13a0*/  FFMA R63, R36, R27, R63 ;  /* 0x0000001b243f7223 */ /* 0x000fe4000000003f */
[C---:B-1----:R-:W-:Y:S02]  /*13b0*/  FFMA R24, R16.reuse, R41, R56 ;  /* 0x0000002910187223 */ /* 0x042fe40000000038 */
[----:B------:R-:W-:Y:S01]  /*13c0*/  FFMA R29, R16, R40, R69 ;  /* 0x00000028101d7223 */ /* 0x000fe20000000045 */
[----:B------:R1:W-:Y:S01]  /*13d0*/  LDS.64 R56, [R9+0x188] ;  /* 0x0001880009387984 */ /* 0x0003e20000000a00 */
[----:B--2---:R-:W-:-:S02]  /*13e0*/  FFMA R55, R40, R20, R55 ;  /* 0x0000001428377223 */ /* 0x004fc40000000037 */
[----:B------:R-:W-:Y:S02]  /*13f0*/  FFMA R52, R20, R41, R52 ;  /* 0x0000002914347223 */ /* 0x000fe40000000034 */
[----:B------:R-:W-:Y:S02]  /*1400*/  FFMA R53, R38, R20, R53 ;  /* 0x0000001426357223 */ /* 0x000fe40000000035 */
[C---:B------:R-:W-:Y:S01]  /*1410*/  FFMA R31, R16.reuse, R38, R67 ;  /* 0x00000026101f7223 */ /* 0x040fe20000000043 */
[----:B-1----:R-:W-:Y:S01]  /*1420*/  IADD3 R9, R9, 0x380, RZ ;  /* 0x0000038009097810 */ /* 0x002fe20007ffe0ff */
[-C--:B------:R-:W-:Y:S02]  /*1430*/  FFMA R28, R16, R39.reuse, R62 ;  /* 0x00000027101c7223 */ /* 0x080fe4000000003e */
[----:B------:R-:W-:Y:S02]  /*1440*/  FFMA R20, R20, R39, R59 ;  /* 0x0000002714147223 */ /* 0x000fe4000000003b */
[----:B------:R-:W-:-:S02]  /*1450*/  FFMA R16, R17, R49, R24 ;  /* 0x0000003111107223 */ /* 0x000fc40000000018 */
[-C--:B------:R-:W-:Y:S01]  /*1460*/  FFMA R29, R48, R17.reuse, R29 ;  /* 0x00000011301d7223 */ /* 0x080fe2000000001d */
[----:B------:R-:W1:Y:S01]  /*1470*/  LDS.128 R24, [R11+0x10] ;  /* 0x000010000b187984 */ /* 0x000e620000000c00 */
[----:B0-----:R-:W-:Y:S02]  /*1480*/  FFMA R31, R46, R17, R31 ;  /* 0x000000112e1f7223 */ /* 0x001fe4000000001f */
[----:B------:R-:W-:Y:S02]  /*1490*/  FFMA R28, R17, R47, R28 ;  /* 0x0000002f111c7223 */ /* 0x000fe4000000001c */
[-C--:B------:R-:W-:Y:S02]  /*14a0*/  FFMA R55, R48, R21.reuse, R55 ;  /* 0x0000001530377223 */ /* 0x080fe40000000037 */
[-C--:B------:R-:W-:Y:S02]  /*14b0*/  FFMA R52, R49, R21.reuse, R52 ;  /* 0x0000001531347223 */ /* 0x080fe40000000034 */
[----:B------:R-:W-:-:S02]  /*14c0*/  FFMA R53, R46, R21, R53 ;  /* 0x000000152e357223 */ /* 0x000fc40000000035 */
[----:B------:R-:W-:Y:S02]  /*14d0*/  FFMA R30, R47, R21, R20 ;  /* 0x000000152f1e7223 */ /* 0x000fe40000000014 */
[----:B---3--:R-:W-:Y:S02]  /*14e0*/  FFMA R20, R18, R45, R16 ;  /* 0x0000002d12147223 */ /* 0x008fe40000000010 */
[-C--:B------:R-:W-:Y:S02]  /*14f0*/  FFMA R17, R44, R18.reuse, R29 ;  /* 0x000000122c117223 */ /* 0x080fe4000000001d */
[----:B------:R-:W-:Y:S02]  /*1500*/  FFMA R21, R50, R18, R31 ;  /* 0x0000001232157223 */ /* 0x000fe4000000001f */
[-C--:B------:R-:W-:Y:S02]  /*1510*/  FFMA R55, R44, R22.reuse, R55 ;  /* 0x000000162c377223 */ /* 0x080fe40000000037 */
[----:B------:R-:W-:-:S02]  /*1520*/  FFMA R16, R45, R22, R52 ;  /* 0x000000162d107223 */ /* 0x000fc40000000034 */
[-C--:B------:R-:W-:Y:S02]  /*1530*/  FFMA R59, R50, R22.reuse, R53 ;  /* 0x00000016323b7223 */ /* 0x080fe40000000035 */
[----:B------:R-:W-:Y:S02]  /*1540*/  FFMA R18, R18, R51, R28 ;  /* 0x0000003312127223 */ /* 0x000fe4000000001c */
[----:B------:R-:W-:Y:S02]  /*1550*/  FFMA R22, R51, R22, R30 ;  /* 0x0000001633167223 */ /* 0x000fe4000000001e */
[----:B------:R0:W2:Y:S01]  /*1560*/  LDS.128 R28, [R11+0x110] ;  /* 0x000110000b1c7984 */ /* 0x0000a20000000c00 */
[-C--:B------:R-:W-:Y:S02]  /*1570*/  FFMA R53, R32, R13.reuse, R64 ;  /* 0x0000000d20357223 */ /* 0x080fe40000000040 */
[----:B------:R-:W-:Y:S02]  /*1580*/  FFMA R12, R33, R13, R12 ;  /* 0x0000000d210c7223 */ /* 0x000fe4000000000c */
[----:B------:R-:W-:-:S02]  /*1590*/  FFMA R33, R34, R14, R53 ;  /* 0x0000000e22217223 */ /* 0x000fc40000000035 */
[----:B------:R-:W-:Y:S01]  /*15a0*/  FFMA R12, R35, R14, R12 ;  /* 0x0000000e230c7223 */ /* 0x000fe2000000000c */
[----:B0-----:R-:W-:Y:S01]  /*15b0*/  IADD3 R11, R11, 0x20, RZ ;  /* 0x000000200b0b7810 */ /* 0x001fe20007ffe0ff */
[-C--:B------:R-:W-:Y:S02]  /*15c0*/  FFMA R33, R36, R15.reuse, R33 ;  /* 0x0000000f24217223 */ /* 0x080fe40000000021 */
[----:B------:R-:W-:Y:S02]  /*15d0*/  FFMA R37, R37, R15, R12 ;  /* 0x0000000f25257223 */ /* 0x000fe4000000000c */
[----:B-1----:R-:W-:Y:S02]  /*15e0*/  FFMA R65, R40, R24, R65 ;  /* 0x0000001828417223 */ /* 0x002fe40000000041 */
[C---:B------:R-:W-:Y:S02]  /*15f0*/  FFMA R58, R24.reuse, R39, R58 ;  /* 0x00000027183a7223 */ /* 0x040fe4000000003a */
[----:B------:R-:W-:-:S02]  /*1600*/  FFMA R54, R24, R41, R54 ;  /* 0x0000002918367223 */ /* 0x000fc40000000036 */
[----:B------:R-:W-:Y:S02]  /*1610*/  FFMA R63, R38, R24, R63 ;  /* 0x00000018263f7223 */ /* 0x000fe4000000003f */
[-C--:B------:R-:W-:Y:S02]  /*1620*/  FFMA R65, R48, R25.reuse, R65 ;  /* 0x0000001930417223 */ /* 0x080fe40000000041 */
[-C--:B------:R-:W-:Y:S02]  /*1630*/  FFMA R58, R47, R25.reuse, R58 ;  /* 0x000000192f3a7223 */ /* 0x080fe4000000003a */
[-C--:B------:R-:W-:Y:S02]  /*1640*/  FFMA R54, R49, R25.reuse, R54 ;  /* 0x0000001931367223 */ /* 0x080fe40000000036 */
[----:B------:R-:W-:Y:S02]  /*1650*/  FFMA R63, R46, R25, R63 ;  /* 0x000000192e3f7223 */ /* 0x000fe4000000003f */
[----:B------:R-:W-:-:S02]  /*1660*/  FFMA R53, R43, R23, R16 ;  /* 0x000000172b357223 */ /* 0x000fc40000000010 */
[-C--:B------:R-:W-:Y:S02]  /*1670*/  FFMA R65, R44, R26.reuse, R65 ;  /* 0x0000001a2c417223 */ /* 0x080fe40000000041 */
[-C--:B------:R-:W-:Y:S02]  /*1680*/  FFMA R58, R51, R26.reuse, R58 ;  /* 0x0000001a333a7223 */ /* 0x080fe4000000003a */
[-C--:B------:R-:W-:Y:S02]  /*1690*/  FFMA R54, R45, R26.reuse, R54 ;  /* 0x0000001a2d367223 */ /* 0x080fe40000000036 */
[----:B------:R-:W-:Y:S02]  /*16a0*/  FFMA R16, R50, R26, R63 ;  /* 0x0000001a32107223 */ /* 0x000fe4000000003f */
[----:B------:R-:W-:Y:S02]  /*16b0*/  FFMA R14, R19, R57, R18 ;  /* 0x00000039130e7223 */ /* 0x000fe40000000012 */
[----:B--2---:R-:W-:-:S02]  /*16c0*/  FFMA R61, R40, R28, R61 ;  /* 0x0000001c283d7223 */ /* 0x004fc4000000003d */
[----:B------:R-:W-:Y:S02]  /*16d0*/  FFMA R60, R28, R41, R60 ;  /* 0x000000291c3c7223 */ /* 0x000fe4000000003c */
[----:B------:R-:W-:Y:S02]  /*16e0*/  FFMA R33, R38, R28, R33 ;  /* 0x0000001c26217223 */ /* 0x000fe40000000021 */
[----:B------:R-:W-:Y:S02]  /*16f0*/  FFMA R28, R28, R39, R37 ;  /* 0x000000271c1c7223 */ /* 0x000fe40000000025 */
[-C--:B------:R-:W-:Y:S02]  /*1700*/  FFMA R61, R48, R29.reuse, R61 ;  /* 0x0000001d303d7223 */ /* 0x080fe4000000003d */
[-C--:B------:R-:W-:Y:S02]  /*1710*/  FFMA R60, R49, R29.reuse, R60 ;  /* 0x0000001d313c7223 */ /* 0x080fe4000000003c */
[----:B------:R-:W-:-:S02]  /*1720*/  FFMA R33, R46, R29, R33 ;  /* 0x0000001d2e217223 */ /* 0x000fc40000000021 */
[----:B------:R-:W-:Y:S02]  /*1730*/  FFMA R28, R47, R29, R28 ;  /* 0x0000001d2f1c7223 */ /* 0x000fe4000000001c */
[-C--:B------:R-:W-:Y:S02]  /*1740*/  FFMA R61, R44, R30.reuse, R61 ;  /* 0x0000001e2c3d7223 */ /* 0x080fe4000000003d */
[-C--:B------:R-:W-:Y:S02]  /*1750*/  FFMA R60, R45, R30.reuse, R60 ;  /* 0x0000001e2d3c7223 */ /* 0x080fe4000000003c */
[-C--:B------:R-:W-:Y:S02]  /*1760*/  FFMA R33, R50, R30.reuse, R33 ;  /* 0x0000001e32217223 */ /* 0x080fe40000000021 */
[----:B------:R-:W-:Y:S02]  /*1770*/  FFMA R28, R51, R30, R28 ;  /* 0x0000001e331c7223 */ /* 0x000fe4000000001c */
[----:B------:R-:W-:-:S02]  /*1780*/  FFMA R52, R57, R23, R22 ;  /* 0x0000001739347223 */ /* 0x000fc40000000016 */
[CC--:B------:R-:W-:Y:S02]  /*1790*/  FFMA R63, R42.reuse, R27.reuse, R65 ;  /* 0x0000001b2a3f7223 */ /* 0x0c0fe40000000041 */
[----:B------:R-:W-:Y:S02]  /*17a0*/  FFMA R58, R57, R27, R58 ;  /* 0x0000001b393a7223 */ /* 0x000fe4000000003a */
[C---:B------:R-:W-:Y:S02]  /*17b0*/  FFMA R47, R42.reuse, R31, R61 ;  /* 0x0000001f2a2f7223 */ /* 0x040fe4000000003d */
[----:B------:R-:W-:Y:S02]  /*17c0*/  FFMA R13, R42, R19, R17 ;  /* 0x000000132a0d7223 */ /* 0x000fe40000000011 */
[----:B------:R-:W-:Y:S02]  /*17d0*/  FFMA R12, R19, R43, R20 ;  /* 0x0000002b130c7223 */ /* 0x000fe40000000014 */
[----:B------:R-:W-:-:S02]  /*17e0*/  FFMA R15, R56, R19, R21 ;  /* 0x00000013380f7223 */ /* 0x000fc40000000015 */
[-C--:B------:R-:W-:Y:S02]  /*17f0*/  FFMA R55, R42, R23.reuse, R55 ;  /* 0x000000172a377223 */ /* 0x080fe40000000037 */
[C---:B------:R-:W-:Y:S02]  /*1800*/  FFMA R59, R56.reuse, R23, R59 ;  /* 0x00000017383b7223 */ /* 0x040fe4000000003b */
[CC--:B------:R-:W-:Y:S02]  /*1810*/  FFMA R54, R43.reuse, R27.reuse, R54 ;  /* 0x0000001b2b367223 */ /* 0x0c0fe40000000036 */
[C---:B------:R-:W-:Y:S02]  /*1820*/  FFMA R65, R56.reuse, R27, R16 ;  /* 0x0000001b38417223 */ /* 0x040fe40000000010 */
[-C--:B------:R-:W-:Y:S02]  /*1830*/  FFMA R60, R43, R31.reuse, R60 ;  /* 0x0000001f2b3c7223 */ /* 0x080fe4000000003c */
[----:B------:R-:W-:-:S02]  /*1840*/  FFMA R61, R56, R31, R33 ;  /* 0x0000001f383d7223 */ /* 0x000fc40000000021 */
[----:B------:R-:W-:Y:S01]  /*1850*/  FFMA R57, R57, R31, R28 ;  /* 0x0000001f39397223 */ /* 0x000fe2000000001c */
[----:B------:R-:W-:Y:S05]  /*1860*/  @P0 BRA `(.L_x_0) ;  /* 0xfffff63000000947 */ /* 0x000fea000383ffff */
[----:B------:R-:W-:Y:S01]  /*1870*/  @P1 CALL.REL.NOINC `(.L_x_1) ;  /* 0x0000001000001944 */ /* 0x000fe20003c00000 */
[----:B------:R-:W-:Y:S05]  /*1880*/  BRA `(.L_x_2) ;  /* 0xffffe95000007947 */ /* 0x000fea000383ffff */
.L_x_1:
[----:B------:R-:W-:-:S05]  /*1890*/  LEA R2, R2, R3, 0x5 ;  /* 0x0000000302027211 */ /* 0x000fca00078e28ff */
[----:B------:R-:W-:-:S04]  /*18a0*/  IMAD R5, R2, 0x1c, R5 ;  /* 0x0000001c02057824 */ /* 0x000fc800078e0205 */
[----:B------:R-:W-:-:S05]  /*18b0*/  IMAD R5, R5, 0xe, R6 ;  /* 0x0000000e05057824 */ /* 0x000fca00078e0206 */
[----:B------:R-:W-:-:S05]  /*18c0*/  SHF.L.U32 R9, R5, 0x1, RZ ;  /* 0x0000000105097819 */ /* 0x000fca00000006ff */
[----:B------:R-:W-:-:S05]  /*18d0*/  IMAD.WIDE R8, R9, R8, c[0x0][0x170] ;  /* 0x00005c0009087625 */ /* 0x000fca00078e0208 */
[----:B------:R-:W-:Y:S04]  /*18e0*/  STG.E [R8.64], R13 ;  /* 0x0000000d08007986 */ /* 0x000fe8000c101904 */
[----:B------:R-:W-:Y:S04]  /*18f0*/  STG.E [R8.64+0x4], R12 ;  /* 0x0000040c08007986 */ /* 0x000fe8000c101904 */
        /* <DEDUP_REMOVED lines=13> */
[----:B------:R-:W-:Y:S01]  /*19d0*/  STG.E [R8.64+0x96c], R57 ;  /* 0x00096c3908007986 */ /* 0x000fe2000c101904 */
[----:B------:R-:W-:Y:S05]  /*19e0*/  EXIT ;  /* 0x000000000000794d */ /* 0x000fea0003800000 */
.L_x_3:
[----:B------:R-:W-:-:S00]  /*19f0*/  BRA `(.L_x_3) ;  /* 0xfffffff000007947 */ /* 0x000fc0000383ffff */
[----:B------:R-:W-:-:S00]  /*1a00*/  NOP ;  /* 0x0000000000007918 */ /* 0x000fc00000000000 */
[----:B------:R-:W-:-:S00]  /*1a10*/  NOP ;  /* 0x0000000000007918 */ /* 0x000fc00000000000 */
[----:B------:R-:W-:-:S00]  /*1a20*/  NOP ;  /* 0x0000000000007918 */ /* 0x000fc00000000000 */
[----:B------:R-:W-:-:S00]  /*1a30*/  NOP ;  /* 0x0000000000007918 */ /* 0x000fc00000000000 */
[----:B------:R-:W-:-:S00]  /*1a40*/  NOP ;  /* 0x0000000000007918 */ /* 0x000fc00000000000 */
[----:B------:R-:W-:-:S00]  /*1a50*/  NOP ;  /* 0x0000000000007918 */ /* 0x000fc00000000000 */
[----:B------:R-:W-:-:S00]  /*1a60*/  NOP ;  /* 0x0000000000007918 */ /* 0x000fc00000000000 */
[----:B------:R-:W-:-:S00]  /*1a70*/  NOP ;  /* 0x0000000000007918 */ /* 0x000fc00000000000 */
.L_x_4:


//--------------------- .nv.shared.candidate2     --------------------------
	.section	.nv.shared.candidate2,"aw",@nobits
	.align	4
.nv.shared.candidate2:
	.zero		39936
